//
// Generated by NVIDIA NVVM Compiler
//
// Compiler Build ID: CL-36424714
// Cuda compilation tools, release 13.0, V13.0.88
// Based on NVVM 20.0.0
//

.version 9.0
.target sm_100
.address_size 64

	// .globl	_Z18CustomSquareKernelPfS_m

.visible .entry _Z18CustomSquareKernelPfS_m(
	.param .u64 .ptr .align 1 _Z18CustomSquareKernelPfS_m_param_0,
	.param .u64 .ptr .align 1 _Z18CustomSquareKernelPfS_m_param_1,
	.param .u64 _Z18CustomSquareKernelPfS_m_param_2
)
{
	.reg .pred 	%p<2>;
	.reg .b32 	%r<5>;
	.reg .b32 	%f<3>;
	.reg .b64 	%rd<10>;

	ld.param.u64 	%rd2, [_Z18CustomSquareKernelPfS_m_param_0];
	ld.param.u64 	%rd3, [_Z18CustomSquareKernelPfS_m_param_1];
	ld.param.u64 	%rd4, [_Z18CustomSquareKernelPfS_m_param_2];
	mov.u32 	%r1, %ctaid.x;
	shl.b32 	%r2, %r1, 10;
	mov.u32 	%r3, %tid.x;
	or.b32  	%r4, %r2, %r3;
	cvt.u64.u32 	%rd1, %r4;
	setp.le.u64 	%p1, %rd4, %rd1;
	@%p1 bra 	$L__BB0_2;
	cvta.to.global.u64 	%rd5, %rd2;
	cvta.to.global.u64 	%rd6, %rd3;
	shl.b64 	%rd7, %rd1, 2;
	add.s64 	%rd8, %rd5, %rd7;
	ld.global.f32 	%f1, [%rd8];
	mul.f32 	%f2, %f1, %f1;
	add.s64 	%rd9, %rd6, %rd7;
	st.global.f32 	[%rd9], %f2;
$L__BB0_2:
	ret;

}


// ===== COMPILED SASS (sm_100) =====

	.target	sm_100

	.elftype	@"ET_EXEC"


//--------------------- .note.nv.tkinfo           --------------------------
	.section	.note.nv.tkinfo,"",@"SHT_NOTE"
	.sectionflags	@"SHF_NOTE_NV_TKINFO"
	.tkinfo
        /*0018*/ 	.word	0x00000002
        /*0030*/ 	.string	""
        /*0030*/ 	.string	"ptxas"
        /*0030*/ 	.string	"Cuda compilation tools, release 13.0, V13.0.88"
        /*0030*/ 	.string	"Build cuda_13.0.r13.0/compiler.36424714_0"
        /*0030*/ 	.string	"-arch sm_100 -m 64 "



//--------------------- .note.nv.cuinfo           --------------------------
	.section	.note.nv.cuinfo,"",@"SHT_NOTE"
	.sectionflags	@"SHF_NOTE_NV_CUINFO"
        /*0018*/ 	.short	0x0002
        /*001a*/ 	.short	0x0064
        /*001c*/ 	.short	0x0082
	.zero		2


//--------------------- .nv.info                  --------------------------
	.section	.nv.info,"",@"SHT_CUDA_INFO"
	.align	4


	//----- nvinfo : EIATTR_REGCOUNT
	.align		4
        /*0000*/ 	.byte	0x04, 0x2f
        /*0002*/ 	.short	(.L_1 - .L_0)
	.align		4
.L_0:
        /*0004*/ 	.word	index@(_Z18CustomSquareKernelPfS_m)
        /*0008*/ 	.word	0x0000000a


	//----- nvinfo : EIATTR_FRAME_SIZE
	.align		4
.L_1:
        /*000c*/ 	.byte	0x04, 0x11
        /*000e*/ 	.short	(.L_3 - .L_2)
	.align		4
.L_2:
        /*0010*/ 	.word	index@(_Z18CustomSquareKernelPfS_m)
        /*0014*/ 	.word	0x00000000


	//----- nvinfo : EIATTR_MIN_STACK_SIZE
	.align		4
.L_3:
        /*0018*/ 	.byte	0x04, 0x12
        /*001a*/ 	.short	(.L_5 - .L_4)
	.align		4
.L_4:
        /*001c*/ 	.word	index@(_Z18CustomSquareKernelPfS_m)
        /*0020*/ 	.word	0x00000000
.L_5:


//--------------------- .nv.compat                --------------------------
	.section	.nv.compat,"",@"SHT_CUDA_COMPAT_INFO"
	.align	4
        /*0000*/ 	.byte	0x02, 0x09, 0x00, 0x00, 0x02, 0x02, 0x01, 0x00, 0x02, 0x05, 0x05, 0x00, 0x03, 0x07, 0x01, 0x01
        /*0010*/ 	.byte	0x02, 0x03, 0x00, 0x00, 0x02, 0x06, 0x01, 0x00, 0x04, 0x0b, 0x08, 0x00, 0x09, 0x00, 0x00, 0x00
        /*0020*/ 	.byte	0x00, 0x00, 0x00, 0x00


//--------------------- .nv.info._Z18CustomSquareKernelPfS_m --------------------------
	.section	.nv.info._Z18CustomSquareKernelPfS_m,"",@"SHT_CUDA_INFO"
	.sectionflags	@""
	.align	4


	//----- nvinfo : EIATTR_CUDA_API_VERSION
	.align		4
        /*0000*/ 	.byte	0x04, 0x37
        /*0002*/ 	.short	(.L_7 - .L_6)
.L_6:
        /*0004*/ 	.word	0x00000082


	//----- nvinfo : EIATTR_KPARAM_INFO
	.align		4
.L_7:
        /*0008*/ 	.byte	0x04, 0x17
        /*000a*/ 	.short	(.L_9 - .L_8)
.L_8:
        /*000c*/ 	.word	0x00000000
        /*0010*/ 	.short	0x0002
        /*0012*/ 	.short	0x0010
        /*0014*/ 	.byte	0x00, 0xf0, 0x21, 0x00


	//----- nvinfo : EIATTR_KPARAM_INFO
	.align		4
.L_9:
        /*0018*/ 	.byte	0x04, 0x17
        /*001a*/ 	.short	(.L_11 - .L_10)
.L_10:
        /*001c*/ 	.word	0x00000000
        /*0020*/ 	.short	0x0001
        /*0022*/ 	.short	0x0008
        /*0024*/ 	.byte	0x00, 0xf5, 0x21, 0x00


	//----- nvinfo : EIATTR_KPARAM_INFO
	.align		4
.L_11:
        /*0028*/ 	.byte	0x04, 0x17
        /*002a*/ 	.short	(.L_13 - .L_12)
.L_12:
        /*002c*/ 	.word	0x00000000
        /*0030*/ 	.short	0x0000
        /*0032*/ 	.short	0x0000
        /*0034*/ 	.byte	0x00, 0xf5, 0x21, 0x00


	//----- nvinfo : EIATTR_SPARSE_MMA_MASK
	.align		4
.L_13:
        /*0038*/ 	.byte	0x03, 0x50
        /*003a*/ 	.short	0x0000


	//----- nvinfo : EIATTR_MAXREG_COUNT
	.align		4
        /*003c*/ 	.byte	0x03, 0x1b
        /*003e*/ 	.short	0x00ff


	//----- nvinfo : EIATTR_MERCURY_ISA_VERSION
	.align		4
        /*0040*/ 	.byte	0x03, 0x5f
        /*0042*/ 	.short	0x0101


	//----- nvinfo : EIATTR_VRC_CTA_INIT_COUNT
	.align		4
        /*0044*/ 	.byte	0x02, 0x4a
	.zero		1
	.zero		1


	//----- nvinfo : EIATTR_EXIT_INSTR_OFFSETS
	.align		4
        /*0048*/ 	.byte	0x04, 0x1c
        /*004a*/ 	.short	(.L_15 - .L_14)


	//   ....[0]....
.L_14:
        /*004c*/ 	.word	0x00000080


	//   ....[1]....
        /*0050*/ 	.word	0x00000140


	//----- nvinfo : EIATTR_CBANK_PARAM_SIZE
	.align		4
.L_15:
        /*0054*/ 	.byte	0x03, 0x19
        /*0056*/ 	.short	0x0018


	//----- nvinfo : EIATTR_PARAM_CBANK
	.align		4
        /*0058*/ 	.byte	0x04, 0x0a
        /*005a*/ 	.short	(.L_17 - .L_16)
	.align		4
.L_16:
        /*005c*/ 	.word	index@(.nv.constant0._Z18CustomSquareKernelPfS_m)
        /*0060*/ 	.short	0x0380
        /*0062*/ 	.short	0x0018


	//----- nvinfo : EIATTR_SW_WAR
	.align		4
.L_17:
        /*0064*/ 	.byte	0x04, 0x36
        /*0066*/ 	.short	(.L_19 - .L_18)
.L_18:
        /*0068*/ 	.word	0x00000008
.L_19:


//--------------------- .nv.callgraph             --------------------------
	.section	.nv.callgraph,"",@"SHT_CUDA_CALLGRAPH"
	.align	4
	.sectionentsize	8
	.align		4
        /*0000*/ 	.word	0x00000000
	.align		4
        /*0004*/ 	.word	0xffffffff
	.align		4
        /*0008*/ 	.word	0x00000000
	.align		4
        /*000c*/ 	.word	0xfffffffe
	.align		4
        /*0010*/ 	.word	0x00000000
	.align		4
        /*0014*/ 	.word	0xfffffffd
	.align		4
        /*0018*/ 	.word	0x00000000
	.align		4
        /*001c*/ 	.word	0xfffffffc


//--------------------- .text._Z18CustomSquareKernelPfS_m --------------------------
	.section	.text._Z18CustomSquareKernelPfS_m,"ax",@progbits
	.align	128
        .global         _Z18CustomSquareKernelPfS_m
        .type           _Z18CustomSquareKernelPfS_m,@function
        .size           _Z18CustomSquareKernelPfS_m,(.L_x_1 - _Z18CustomSquareKernelPfS_m)
        .other          _Z18CustomSquareKernelPfS_m,@"STO_CUDA_ENTRY STV_DEFAULT"
_Z18CustomSquareKernelPfS_m:
.text._Z18CustomSquareKernelPfS_m:
[----:B------:R-:W-:Y:S01]  /*0000*/  LDC R1, c[0x0][0x37c] ;  /* 0x0000df00ff017b82 */ /* 0x000fe20000000800 */
[----:B------:R-:W0:Y:S07]  /*0010*/  S2R R0, SR_TID.X ;  /* 0x0000000000007919 */ /* 0x000e2e0000002100 */
[----:B------:R-:W1:Y:S01]  /*0020*/  S2UR UR4, SR_CTAID.X ;  /* 0x00000000000479c3 */ /* 0x000e620000002500 */
[----:B------:R-:W2:Y:S01]  /*0030*/  LDCU.64 UR6, c[0x0][0x390] ;  /* 0x00007200ff0677ac */ /* 0x000ea20008000a00 */
[----:B-1----:R-:W-:-:S06]  /*0040*/  USHF.L.U32 UR4, UR4, 0xa, URZ ;  /* 0x0000000a04047899 */ /* 0x002fcc00080006ff */
[----:B0-----:R-:W-:-:S04]  /*0050*/  LOP3.LUT R0, R0, UR4, RZ, 0xfc, !PT ;  /* 0x0000000400007c12 */ /* 0x001fc8000f8efcff */
[----:B--2---:R-:W-:-:S04]  /*0060*/  ISETP.GE.U32.AND P0, PT, R0, UR6, PT ;  /* 0x0000000600007c0c */ /* 0x004fc8000bf06070 */
[----:B------:R-:W-:-:S13]  /*0070*/  ISETP.GE.U32.AND.EX P0, PT, RZ, UR7, PT, P0 ;  /* 0x00000007ff007c0c */ /* 0x000fda000bf06100 */
[----:B------:R-:W-:Y:S05]  /*0080*/  @P0 EXIT ;  /* 0x000000000000094d */ /* 0x000fea0003800000 */
[----:B------:R-:W0:Y:S01]  /*0090*/  LDCU.128 UR8, c[0x0][0x380] ;  /* 0x00007000ff0877ac */ /* 0x000e220008000c00 */
[----:B------:R-:W-:Y:S01]  /*00a0*/  IMAD.SHL.U32 R4, R0, 0x4, RZ ;  /* 0x0000000400047824 */ /* 0x000fe200078e00ff */
[----:B------:R-:W-:Y:S01]  /*00b0*/  SHF.R.U32.HI R0, RZ, 0x1e, R0 ;  /* 0x0000001eff007819 */ /* 0x000fe20000011600 */
[----:B------:R-:W1:Y:S03]  /*00c0*/  LDCU.64 UR4, c[0x0][0x358] ;  /* 0x00006b00ff0477ac */ /* 0x000e660008000a00 */
[----:B0-----:R-:W-:-:S04]  /*00d0*/  IADD3 R2, P0, PT, R4, UR8, RZ ;  /* 0x0000000804027c10 */ /* 0x001fc8000ff1e0ff */
[----:B------:R-:W-:-:S05]  /*00e0*/  IADD3.X R3, PT, PT, R0, UR9, RZ, P0, !PT ;  /* 0x0000000900037c10 */ /* 0x000fca00087fe4ff */
[----:B-1----:R-:W2:Y:S01]  /*00f0*/  LDG.E R2, desc[UR4][R2.64] ;  /* 0x0000000402027981 */ /* 0x002ea2000c1e1900 */
[----:B------:R-:W-:-:S04]  /*0100*/  IADD3 R4, P0, PT, R4, UR10, RZ ;  /* 0x0000000a04047c10 */ /* 0x000fc8000ff1e0ff */
[----:B------:R-:W-:Y:S01]  /*0110*/  IADD3.X R5, PT, PT, R0, UR11, RZ, P0, !PT ;  /* 0x0000000b00057c10 */ /* 0x000fe200087fe4ff */
[----:B--2---:R-:W-:-:S05]  /*0120*/  FMUL R7, R2, R2 ;  /* 0x0000000202077220 */ /* 0x004fca0000400000 */
[----:B------:R-:W-:Y:S01]  /*0130*/  STG.E desc[UR4][R4.64], R7 ;  /* 0x0000000704007986 */ /* 0x000fe2000c101904 */
[----:B------:R-:W-:Y:S05]  /*0140*/  EXIT ;  /* 0x000000000000794d */ /* 0x000fea0003800000 */
.L_x_0:
[----:B------:R-:W-:-:S00]  /*0150*/  BRA `(.L_x_0) ;  /* 0xfffffffc00fc7947 */ /* 0x000fc0000383ffff */
[----:B------:R-:W-:-:S00]  /*0160*/  NOP ;  /* 0x0000000000007918 */ /* 0x000fc00000000000 */
        /* <DEDUP_REMOVED lines=9> */
.L_x_1:


//--------------------- .nv.shared.reserved.0     --------------------------
	.section	.nv.shared.reserved.0,"aw",@nobits
	.weak		__nv_reservedSMEM_offset_0_alias
	.size		__nv_reservedSMEM_offset_0_alias, 0, 64
	.other		__nv_reservedSMEM_offset_0_alias,@"STO_CUDA_RESERVED_SHARED STV_DEFAULT"
__nv_reservedSMEM_offset_0_alias:
	.zero		0
	.zero		64


//--------------------- .nv.constant0._Z18CustomSquareKernelPfS_m --------------------------
	.section	.nv.constant0._Z18CustomSquareKernelPfS_m,"a",@progbits
	.sectionflags	@""
	.align	4
.nv.constant0._Z18CustomSquareKernelPfS_m:
	.zero		920


//--------------------- SYMBOLS --------------------------

	.type		.nv.reservedSmem.offset0,@object
	.size		.nv.reservedSmem.offset0,0x4
